	.headerflags	@"EF_CUDA_TEXMODE_UNIFIED EF_CUDA_64BIT_ADDRESS EF_CUDA_ACCELERATORS EF_CUDA_SM90 EF_CUDA_VIRTUAL_SM(EF_CUDA_SM90)"
	.elftype	@"ET_EXEC"


//--------------------- .nv.info                  --------------------------
	.section	.nv.info,"",@"SHT_CUDA_INFO"
	.align	4


	//----- nvinfo : EIATTR_REGCOUNT
	.align		4
        /*0000*/ 	.byte	0x04, 0x2f
        /*0002*/ 	.short	(.L_1 - .L_0)
	.align		4
.L_0:
        /*0004*/ 	.word	index@(triton_poi_fused_6)
        /*0008*/ 	.word	0x0000001e


	//----- nvinfo : EIATTR_MIN_STACK_SIZE
	.align		4
.L_1:
        /*000c*/ 	.byte	0x04, 0x12
        /*000e*/ 	.short	(.L_3 - .L_2)
	.align		4
.L_2:
        /*0010*/ 	.word	index@(triton_poi_fused_6)
        /*0014*/ 	.word	0x00000000


	//----- nvinfo : EIATTR_FRAME_SIZE
	.align		4
.L_3:
        /*0018*/ 	.byte	0x04, 0x11
        /*001a*/ 	.short	(.L_5 - .L_4)
	.align		4
.L_4:
        /*001c*/ 	.word	index@(triton_poi_fused_6)
        /*0020*/ 	.word	0x00000000


	//----- nvinfo : EIATTR_MIN_STACK_SIZE
	.align		4
.L_5:
        /*0024*/ 	.byte	0x04, 0x12
        /*0026*/ 	.short	(.L_7 - .L_6)
	.align		4
.L_6:
        /*0028*/ 	.word	index@(triton_poi_fused_6)
        /*002c*/ 	.word	0x00000000
.L_7:


//--------------------- .nv.info.triton_poi_fused_6 --------------------------
	.section	.nv.info.triton_poi_fused_6,"",@"SHT_CUDA_INFO"
	.sectionflags	@""
	.align	4


	//----- nvinfo : EIATTR_CUDA_API_VERSION
	.align		4
        /*0000*/ 	.byte	0x04, 0x37
        /*0002*/ 	.short	(.L_9 - .L_8)
.L_8:
        /*0004*/ 	.word	0x0000007c


	//----- nvinfo : EIATTR_KPARAM_INFO
	.align		4
.L_9:
        /*0008*/ 	.byte	0x04, 0x17
        /*000a*/ 	.short	(.L_11 - .L_10)
.L_10:
        /*000c*/ 	.word	0x00000000
        /*0010*/ 	.short	0x0003
        /*0012*/ 	.short	0x0014
        /*0014*/ 	.byte	0x00, 0xf0, 0x11, 0x00


	//----- nvinfo : EIATTR_KPARAM_INFO
	.align		4
.L_11:
        /*0018*/ 	.byte	0x04, 0x17
        /*001a*/ 	.short	(.L_13 - .L_12)
.L_12:
        /*001c*/ 	.word	0x00000000
        /*0020*/ 	.short	0x0002
        /*0022*/ 	.short	0x0010
        /*0024*/ 	.byte	0x00, 0xf0, 0x11, 0x00


	//----- nvinfo : EIATTR_KPARAM_INFO
	.align		4
.L_13:
        /*0028*/ 	.byte	0x04, 0x17
        /*002a*/ 	.short	(.L_15 - .L_14)
.L_14:
        /*002c*/ 	.word	0x00000000
        /*0030*/ 	.short	0x0001
        /*0032*/ 	.short	0x0008
        /*0034*/ 	.byte	0x00, 0xf4, 0x21, 0x00


	//----- nvinfo : EIATTR_KPARAM_INFO
	.align		4
.L_15:
        /*0038*/ 	.byte	0x04, 0x17
        /*003a*/ 	.short	(.L_17 - .L_16)
.L_16:
        /*003c*/ 	.word	0x00000000
        /*0040*/ 	.short	0x0000
        /*0042*/ 	.short	0x0000
        /*0044*/ 	.byte	0x00, 0xf4, 0x21, 0x00


	//----- nvinfo : EIATTR_SPARSE_MMA_MASK
	.align		4
.L_17:
        /*0048*/ 	.byte	0x03, 0x50
        /*004a*/ 	.short	0x0000


	//----- nvinfo : EIATTR_MAXREG_COUNT
	.align		4
        /*004c*/ 	.byte	0x03, 0x1b
        /*004e*/ 	.short	0x00ff


	//----- nvinfo : EIATTR_EXIT_INSTR_OFFSETS
	.align		4
        /*0050*/ 	.byte	0x04, 0x1c
        /*0052*/ 	.short	(.L_19 - .L_18)


	//   ....[0]....
.L_18:
        /*0054*/ 	.word	0x000006d0


	//   ....[1]....
        /*0058*/ 	.word	0x00000720


	//----- nvinfo : EIATTR_REQNTID
	.align		4
.L_19:
        /*005c*/ 	.byte	0x04, 0x10
        /*005e*/ 	.short	(.L_21 - .L_20)
.L_20:
        /*0060*/ 	.word	0x00000080
        /*0064*/ 	.word	0x00000001
        /*0068*/ 	.word	0x00000001


	//----- nvinfo : EIATTR_CBANK_PARAM_SIZE
	.align		4
.L_21:
        /*006c*/ 	.byte	0x03, 0x19
        /*006e*/ 	.short	0x0018


	//----- nvinfo : EIATTR_PARAM_CBANK
	.align		4
        /*0070*/ 	.byte	0x04, 0x0a
        /*0072*/ 	.short	(.L_23 - .L_22)
	.align		4
.L_22:
        /*0074*/ 	.word	index@(.nv.constant0.triton_poi_fused_6)
        /*0078*/ 	.short	0x0210
        /*007a*/ 	.short	0x0018


	//----- nvinfo : EIATTR_SW_WAR
	.align		4
.L_23:
        /*007c*/ 	.byte	0x04, 0x36
        /*007e*/ 	.short	(.L_25 - .L_24)
.L_24:
        /*0080*/ 	.word	0x00000008
.L_25:


//--------------------- .nv.callgraph             --------------------------
	.section	.nv.callgraph,"",@"SHT_CUDA_CALLGRAPH"
	.align	4
	.sectionentsize	8
	.align		4
        /*0000*/ 	.word	0x00000000
	.align		4
        /*0004*/ 	.word	0xffffffff
	.align		4
        /*0008*/ 	.word	0x00000000
	.align		4
        /*000c*/ 	.word	0xfffffffe
	.align		4
        /*0010*/ 	.word	0x00000000
	.align		4
        /*0014*/ 	.word	0xfffffffd
	.align		4
        /*0018*/ 	.word	0x00000000
	.align		4
        /*001c*/ 	.word	0xfffffffc


//--------------------- .text.triton_poi_fused_6  --------------------------
	.section	.text.triton_poi_fused_6,"ax",@progbits
	.sectionflags	@"SHF_BARRIERS=1"
	.align	128
        .global         triton_poi_fused_6
        .type           triton_poi_fused_6,@function
        .size           triton_poi_fused_6,(.L_x_1 - triton_poi_fused_6)
        .other          triton_poi_fused_6,@"STO_CUDA_ENTRY STV_DEFAULT"
triton_poi_fused_6:
.text.triton_poi_fused_6:
[----:B------:R-:W0:Y:S01]  /*0000*/  LDC R1, c[0x0][0x28] ;  /* 0x00000a00ff017b82 */ /* 0x000e220000000800 */
[----:B------:R-:W1:Y:S07]  /*0010*/  S2R R19, SR_CTAID.Z ;  /* 0x0000000000137919 */ /* 0x000e6e0000002700 */
[----:B------:R-:W1:Y:S01]  /*0020*/  S2UR UR4, SR_CTAID.Y ;  /* 0x00000000000479c3 */ /* 0x000e620000002600 */
[----:B------:R-:W-:Y:S01]  /*0030*/  IMAD.MOV.U32 R14, RZ, RZ, RZ ;  /* 0x000000ffff0e7224 */ /* 0x000fe200078e00ff */
[----:B------:R-:W-:Y:S01]  /*0040*/  ULDC.64 UR6, c[0x0][0x208] ;  /* 0x0000820000067ab9 */ /* 0x000fe20000000a00 */
[----:B------:R-:W2:Y:S01]  /*0050*/  S2R R15, SR_CTAID.X ;  /* 0x00000000000f7919 */ /* 0x000ea20000002500 */
[----:B------:R-:W3:Y:S04]  /*0060*/  S2R R18, SR_TID.X ;  /* 0x0000000000127919 */ /* 0x000ee80000002100 */
[----:B------:R-:W1:Y:S08]  /*0070*/  LDC R0, c[0x0][0x10] ;  /* 0x00000400ff007b82 */ /* 0x000e700000000800 */
[----:B------:R-:W4:Y:S01]  /*0080*/  LDC.64 R16, c[0x0][0x210] ;  /* 0x00008400ff107b82 */ /* 0x000f220000000a00 */
[----:B-1----:R-:W-:-:S02]  /*0090*/  IMAD R19, R19, R0, UR4 ;  /* 0x0000000413137e24 */ /* 0x002fc4000f8e0200 */
[----:B--2---:R-:W-:Y:S02]  /*00a0*/  IMAD.SHL.U32 R15, R15, 0x10, RZ ;  /* 0x000000100f0f7824 */ /* 0x004fe400078e00ff */
[----:B------:R-:W-:Y:S01]  /*00b0*/  IMAD.SHL.U32 R19, R19, 0x40, RZ ;  /* 0x0000004013137824 */ /* 0x000fe200078e00ff */
[----:B---3--:R-:W-:Y:S02]  /*00c0*/  SHF.R.U32.HI R0, RZ, 0x4, R18 ;  /* 0x00000004ff007819 */ /* 0x008fe40000011612 */
[----:B------:R-:W-:Y:S02]  /*00d0*/  LOP3.LUT R4, R15, 0xf, R18, 0xf8, !PT ;  /* 0x0000000f0f047812 */ /* 0x000fe400078ef812 */
[----:B------:R-:W-:Y:S02]  /*00e0*/  SGXT.U32 R0, R0, 0x3 ;  /* 0x000000030000781a */ /* 0x000fe40000000000 */
[----:B------:R-:W-:Y:S02]  /*00f0*/  ISETP.GE.AND P0, PT, R4, 0x9, PT ;  /* 0x000000090400780c */ /* 0x000fe40003f06270 */
[----:B------:R-:W-:-:S02]  /*0100*/  LOP3.LUT R3, R19, 0x8, R0, 0xfe, !PT ;  /* 0x0000000813037812 */ /* 0x000fc400078efe00 */
[----:B------:R-:W-:Y:S02]  /*0110*/  LOP3.LUT R2, R19, R0, RZ, 0xfc, !PT ;  /* 0x0000000013027212 */ /* 0x000fe400078efcff */
[C---:B------:R-:W-:Y:S01]  /*0120*/  ISETP.LT.AND P2, PT, R3.reuse, 0x200000, !P0 ;  /* 0x002000000300780c */ /* 0x040fe20004741270 */
[--C-:B------:R-:W-:Y:S01]  /*0130*/  IMAD R3, R3, 0x9, R4.reuse ;  /* 0x0000000903037824 */ /* 0x100fe200078e0204 */
[----:B------:R-:W-:Y:S01]  /*0140*/  LOP3.LUT R6, R19, 0x10, R0, 0xfe, !PT ;  /* 0x0000001013067812 */ /* 0x000fe200078efe00 */
[C---:B------:R-:W-:Y:S01]  /*0150*/  IMAD R5, R2.reuse, 0x9, R4 ;  /* 0x0000000902057824 */ /* 0x040fe200078e0204 */
[----:B------:R-:W-:Y:S02]  /*0160*/  LOP3.LUT R7, R19, 0x18, R0, 0xfe, !PT ;  /* 0x0000001813077812 */ /* 0x000fe400078efe00 */
[----:B------:R-:W-:Y:S01]  /*0170*/  ISETP.LT.AND P1, PT, R2, 0x200000, !P0 ;  /* 0x002000000200780c */ /* 0x000fe20004721270 */
[----:B----4-:R-:W-:Y:S01]  /*0180*/  IMAD.WIDE R2, R3, 0x4, R16 ;  /* 0x0000000403027825 */ /* 0x010fe200078e0210 */
[----:B------:R-:W-:-:S02]  /*0190*/  ISETP.LT.AND P6, PT, R6, 0x200000, !P0 ;  /* 0x002000000600780c */ /* 0x000fc400047c1270 */
[----:B------:R-:W-:Y:S02]  /*01a0*/  LOP3.LUT R8, R19, 0x20, R0, 0xfe, !PT ;  /* 0x0000002013087812 */ /* 0x000fe400078efe00 */
[----:B------:R-:W-:Y:S01]  /*01b0*/  ISETP.LT.AND P5, PT, R7, 0x200000, !P0 ;  /* 0x002000000700780c */ /* 0x000fe200047a1270 */
[----:B------:R1:W2:Y:S01]  /*01c0*/  @P2 LDG.E.EL R14, desc[UR6][R2.64] ;  /* 0x00000006020e2981 */ /* 0x0002a2000c2e1900 */
[----:B------:R-:W-:Y:S02]  /*01d0*/  LOP3.LUT R4, R19, 0x28, R0, 0xfe, !PT ;  /* 0x0000002813047812 */ /* 0x000fe400078efe00 */
[----:B------:R-:W-:Y:S02]  /*01e0*/  LOP3.LUT R6, R19, 0x30, R0, 0xfe, !PT ;  /* 0x0000003013067812 */ /* 0x000fe400078efe00 */
[----:B------:R-:W-:Y:S02]  /*01f0*/  LOP3.LUT R7, R19, 0x38, R0, 0xfe, !PT ;  /* 0x0000003813077812 */ /* 0x000fe400078efe00 */
[----:B------:R-:W-:-:S02]  /*0200*/  ISETP.LT.AND P4, PT, R8, 0x200000, !P0 ;  /* 0x002000000800780c */ /* 0x000fc40004781270 */
[----:B------:R-:W-:Y:S02]  /*0210*/  ISETP.LT.AND P3, PT, R4, 0x200000, !P0 ;  /* 0x002000000400780c */ /* 0x000fe40004761270 */
[----:B------:R-:W-:Y:S02]  /*0220*/  ISETP.LT.AND P2, PT, R6, 0x200000, !P0 ;  /* 0x002000000600780c */ /* 0x000fe40004741270 */
[----:B------:R-:W-:Y:S01]  /*0230*/  ISETP.LT.AND P0, PT, R7, 0x200000, !P0 ;  /* 0x002000000700780c */ /* 0x000fe20004701270 */
[C---:B------:R-:W-:Y:S02]  /*0240*/  VIADD R7, R5.reuse, 0x90 ;  /* 0x0000009005077836 */ /* 0x040fe40000000000 */
[C---:B------:R-:W-:Y:S02]  /*0250*/  VIADD R9, R5.reuse, 0xd8 ;  /* 0x000000d805097836 */ /* 0x040fe40000000000 */
[C---:B------:R-:W-:Y:S02]  /*0260*/  VIADD R11, R5.reuse, 0x120 ;  /* 0x00000120050b7836 */ /* 0x040fe40000000000 */
[----:B------:R-:W-:-:S02]  /*0270*/  VIADD R13, R5, 0x168 ;  /* 0x00000168050d7836 */ /* 0x000fc40000000000 */
[C---:B------:R-:W-:Y:S02]  /*0280*/  VIADD R23, R5.reuse, 0x1b0 ;  /* 0x000001b005177836 */ /* 0x040fe40000000000 */
[C---:B------:R-:W-:Y:S02]  /*0290*/  VIADD R25, R5.reuse, 0x1f8 ;  /* 0x000001f805197836 */ /* 0x040fe40000000000 */
[----:B-1----:R-:W-:-:S04]  /*02a0*/  IMAD.WIDE R2, R5, 0x4, R16 ;  /* 0x0000000405027825 */ /* 0x002fc800078e0210 */
[----:B------:R-:W-:-:S04]  /*02b0*/  IMAD.WIDE R4, R7, 0x4, R16 ;  /* 0x0000000407047825 */ /* 0x000fc800078e0210 */
[----:B------:R-:W-:-:S04]  /*02c0*/  IMAD.WIDE R6, R9, 0x4, R16 ;  /* 0x0000000409067825 */ /* 0x000fc800078e0210 */
[----:B------:R-:W-:Y:S01]  /*02d0*/  IMAD.WIDE R8, R11, 0x4, R16 ;  /* 0x000000040b087825 */ /* 0x000fe200078e0210 */
[----:B------:R-:W-:-:S03]  /*02e0*/  CS2R R20, SRZ ;  /* 0x0000000000147805 */ /* 0x000fc6000001ff00 */
[----:B------:R-:W-:-:S03]  /*02f0*/  IMAD.WIDE R10, R13, 0x4, R16 ;  /* 0x000000040d0a7825 */ /* 0x000fc600078e0210 */
[----:B------:R1:W3:Y:S01]  /*0300*/  @P6 LDG.E.EL R20, desc[UR6][R4.64] ;  /* 0x0000000604146981 */ /* 0x0002e2000c2e1900 */
[--C-:B------:R-:W-:Y:S01]  /*0310*/  IMAD.WIDE R12, R23, 0x4, R16.reuse ;  /* 0x00000004170c7825 */ /* 0x100fe200078e0210 */
[----:B------:R-:W-:Y:S02]  /*0320*/  CS2R R22, SRZ ;  /* 0x0000000000167805 */ /* 0x000fe4000001ff00 */
[----:B------:R-:W4:Y:S01]  /*0330*/  @P5 LDG.E.EL R21, desc[UR6][R6.64] ;  /* 0x0000000606155981 */ /* 0x000f22000c2e1900 */
[----:B------:R-:W-:Y:S01]  /*0340*/  IMAD.WIDE R16, R25, 0x4, R16 ;  /* 0x0000000419107825 */ /* 0x000fe200078e0210 */
[----:B------:R-:W-:Y:S02]  /*0350*/  CS2R R24, SRZ ;  /* 0x0000000000187805 */ /* 0x000fe4000001ff00 */
[----:B------:R-:W5:Y:S01]  /*0360*/  @P4 LDG.E.EL R22, desc[UR6][R8.64] ;  /* 0x0000000608164981 */ /* 0x000f62000c2e1900 */
[----:B------:R-:W-:-:S03]  /*0370*/  IMAD.MOV.U32 R26, RZ, RZ, RZ ;  /* 0x000000ffff1a7224 */ /* 0x000fc600078e00ff */
[----:B------:R-:W5:Y:S04]  /*0380*/  @P3 LDG.E.EL R24, desc[UR6][R10.64] ;  /* 0x000000060a183981 */ /* 0x000f68000c2e1900 */
[----:B------:R1:W5:Y:S04]  /*0390*/  @P2 LDG.E.EL R23, desc[UR6][R12.64] ;  /* 0x000000060c172981 */ /* 0x000368000c2e1900 */
[----:B------:R1:W5:Y:S04]  /*03a0*/  @P1 LDG.E.EL R26, desc[UR6][R2.64] ;  /* 0x00000006021a1981 */ /* 0x000368000c2e1900 */
[----:B------:R-:W5:Y:S01]  /*03b0*/  @P0 LDG.E.EL R25, desc[UR6][R16.64] ;  /* 0x0000000610190981 */ /* 0x000f62000c2e1900 */
[----:B------:R-:W1:Y:S01]  /*03c0*/  S2R R27, SR_TID.X ;  /* 0x00000000001b7919 */ /* 0x000e620000002100 */
[----:B------:R-:W1:Y:S01]  /*03d0*/  S2UR UR5, SR_CgaCtaId ;  /* 0x00000000000579c3 */ /* 0x000e620000008800 */
[----:B------:R-:W-:Y:S01]  /*03e0*/  UMOV UR4, 0x400 ;  /* 0x0000040000047882 */ /* 0x000fe20000000000 */
[----:B-1----:R-:W-:Y:S01]  /*03f0*/  IMAD.SHL.U32 R4, R27, 0x40, RZ ;  /* 0x000000401b047824 */ /* 0x002fe200078e00ff */
[----:B------:R-:W-:-:S04]  /*0400*/  SHF.R.U32.HI R5, RZ, 0x4, R27 ;  /* 0x00000004ff057819 */ /* 0x000fc8000001161b */
[----:B------:R-:W-:Y:S02]  /*0410*/  SGXT.U32 R5, R5, 0x3 ;  /* 0x000000030505781a */ /* 0x000fe40000000000 */
[----:B------:R-:W-:Y:S01]  /*0420*/  LOP3.LUT R4, R4, 0x3c0, RZ, 0xc0, !PT ;  /* 0x000003c004047812 */ /* 0x000fe200078ec0ff */
[----:B0-----:R-:W-:-:S03]  /*0430*/  UPRMT UR4, UR5, 0x654, UR4 ;  /* 0x0000065405047896 */ /* 0x001fc60008000004 */
[----:B------:R-:W-:-:S04]  /*0440*/  LOP3.LUT R5, R4, R5, RZ, 0xfc, !PT ;  /* 0x0000000504057212 */ /* 0x000fc800078efcff */
[----:B------:R-:W-:-:S04]  /*0450*/  LEA.HI R5, R4, R5, RZ, 0x1c ;  /* 0x0000000504057211 */ /* 0x000fc800078fe0ff */
[----:B------:R-:W-:Y:S01]  /*0460*/  LEA R13, R5, UR4, 0x2 ;  /* 0x00000004050d7c11 */ /* 0x000fe2000f8e10ff */
[----:B------:R-:W-:Y:S01]  /*0470*/  IMAD.SHL.U32 R8, R27, 0x4, RZ ;  /* 0x000000041b087824 */ /* 0x000fe200078e00ff */
[----:B------:R-:W-:-:S04]  /*0480*/  SHF.R.U32.HI R2, RZ, 0x2, R27 ;  /* 0x00000002ff027819 */ /* 0x000fc8000001161b */
[----:B------:R-:W-:Y:S02]  /*0490*/  LOP3.LUT R8, R8, 0x1fc, RZ, 0xc0, !PT ;  /* 0x000001fc08087812 */ /* 0x000fe400078ec0ff */
[----:B------:R-:W-:-:S05]  /*04a0*/  LOP3.LUT R3, R2, 0x1c, RZ, 0xc0, !PT ;  /* 0x0000001c02037812 */ /* 0x000fca00078ec0ff */
[----:B------:R-:W-:-:S05]  /*04b0*/  IMAD.IADD R3, R8, 0x1, R3 ;  /* 0x0000000108037824 */ /* 0x000fca00078e0203 */
[----:B------:R-:W-:Y:S01]  /*04c0*/  LEA R4, R3, UR4, 0x2 ;  /* 0x0000000403047c11 */ /* 0x000fe2000f8e10ff */
[----:B------:R-:W-:Y:S01]  /*04d0*/  IMAD.SHL.U32 R18, R18, 0x4, RZ ;  /* 0x0000000412127824 */ /* 0x000fe200078e00ff */
[----:B------:R-:W0:Y:S04]  /*04e0*/  LDC.64 R2, c[0x0][0x218] ;  /* 0x00008600ff027b82 */ /* 0x000e280000000a00 */
[----:B------:R-:W-:-:S04]  /*04f0*/  LOP3.LUT R18, R19, 0x3c, R18, 0xf8, !PT ;  /* 0x0000003c13127812 */ /* 0x000fc800078ef812 */
[----:B------:R-:W-:-:S04]  /*0500*/  SHF.R.S32.HI R9, RZ, 0x1f, R18 ;  /* 0x0000001fff097819 */ /* 0x000fc80000011412 */
[----:B------:R-:W-:-:S04]  /*0510*/  LEA.HI R9, R9, R18, RZ, 0xa ;  /* 0x0000001209097211 */ /* 0x000fc800078f50ff */
[----:B------:R-:W-:Y:S02]  /*0520*/  LOP3.LUT R11, R9, 0xfffffc00, RZ, 0xc0, !PT ;  /* 0xfffffc00090b7812 */ /* 0x000fe400078ec0ff */
[----:B------:R-:W-:Y:S02]  /*0530*/  LOP3.LUT R12, R8, 0x200, RZ, 0xfc, !PT ;  /* 0x00000200080c7812 */ /* 0x000fe400078efcff */
[----:B------:R-:W-:Y:S01]  /*0540*/  SHF.R.S32.HI R10, RZ, 0xa, R9 ;  /* 0x0000000aff0a7819 */ /* 0x000fe20000011409 */
[C---:B------:R-:W-:Y:S01]  /*0550*/  IMAD.IADD R11, R18.reuse, 0x1, -R11 ;  /* 0x00000001120b7824 */ /* 0x040fe200078e0a0b */
[----:B------:R-:W-:Y:S02]  /*0560*/  ISETP.GE.AND P0, PT, R18, 0x200000, PT ;  /* 0x002000001200780c */ /* 0x000fe40003f06270 */
[----:B------:R-:W-:Y:S02]  /*0570*/  LOP3.LUT R9, R15, R0, RZ, 0xfc, !PT ;  /* 0x000000000f097212 */ /* 0x000fe400078efcff */
[----:B------:R-:W-:-:S02]  /*0580*/  LOP3.LUT R0, R15, 0x8, R0, 0xfe, !PT ;  /* 0x000000080f007812 */ /* 0x000fc400078efe00 */
[----:B------:R-:W-:Y:S01]  /*0590*/  SHF.R.U32.HI R12, RZ, 0x4, R12 ;  /* 0x00000004ff0c7819 */ /* 0x000fe2000001160c */
[----:B------:R-:W-:Y:S01]  /*05a0*/  IMAD R10, R10, 0x2400, R11 ;  /* 0x000024000a0a7824 */ /* 0x000fe200078e020b */
[C---:B------:R-:W-:Y:S02]  /*05b0*/  ISETP.LT.AND P1, PT, R9.reuse, 0x9, !P0 ;  /* 0x000000090900780c */ /* 0x040fe40004721270 */
[----:B------:R-:W-:Y:S02]  /*05c0*/  ISETP.LT.AND P0, PT, R0, 0x9, !P0 ;  /* 0x000000090000780c */ /* 0x000fe40004701270 */
[----:B------:R-:W-:Y:S01]  /*05d0*/  LOP3.LUT R11, R12, 0x3c, RZ, 0xc0, !PT ;  /* 0x0000003c0c0b7812 */ /* 0x000fe200078ec0ff */
[----:B------:R-:W-:-:S04]  /*05e0*/  IMAD R9, R9, 0x400, R10 ;  /* 0x0000040009097824 */ /* 0x000fc800078e020a */
[----:B------:R-:W-:Y:S02]  /*05f0*/  IMAD.IADD R11, R8, 0x1, R11 ;  /* 0x00000001080b7824 */ /* 0x000fe400078e020b */
[----:B0-----:R-:W-:-:S03]  /*0600*/  IMAD.WIDE R8, R9, 0x4, R2 ;  /* 0x0000000409087825 */ /* 0x001fc600078e0202 */
[----:B------:R-:W-:Y:S01]  /*0610*/  LEA R11, R11, UR4, 0x2 ;  /* 0x000000040b0b7c11 */ /* 0x000fe2000f8e10ff */
[----:B--2---:R-:W-:Y:S04]  /*0620*/  STS [R13+0x20], R14 ;  /* 0x0000200e0d007388 */ /* 0x004fe80000000800 */
[----:B---3--:R-:W-:Y:S04]  /*0630*/  STS [R13+0x40], R20 ;  /* 0x000040140d007388 */ /* 0x008fe80000000800 */
[----:B----4-:R-:W-:Y:S04]  /*0640*/  STS [R13+0x60], R21 ;  /* 0x000060150d007388 */ /* 0x010fe80000000800 */
[----:B-----5:R-:W-:Y:S04]  /*0650*/  STS [R13+0x80], R22 ;  /* 0x000080160d007388 */ /* 0x020fe80000000800 */
[----:B------:R-:W-:Y:S04]  /*0660*/  STS [R13+0xa0], R24 ;  /* 0x0000a0180d007388 */ /* 0x000fe80000000800 */
[----:B------:R-:W-:Y:S04]  /*0670*/  STS [R13+0xc0], R23 ;  /* 0x0000c0170d007388 */ /* 0x000fe80000000800 */
[----:B------:R-:W-:Y:S04]  /*0680*/  STS [R13], R26 ;  /* 0x0000001a0d007388 */ /* 0x000fe80000000800 */
[----:B------:R-:W-:Y:S01]  /*0690*/  STS [R13+0xe0], R25 ;  /* 0x0000e0190d007388 */ /* 0x000fe20000000800 */
[----:B------:R-:W-:Y:S06]  /*06a0*/  BAR.SYNC.DEFER_BLOCKING 0x0 ;  /* 0x0000000000007b1d */ /* 0x000fec0000010000 */
[----:B------:R-:W0:Y:S04]  /*06b0*/  LDS.128 R4, [R4] ;  /* 0x0000000004047984 */ /* 0x000e280000000c00 */
[----:B0-----:R0:W-:Y:S02]  /*06c0*/  @P1 STG.E.128 desc[UR6][R8.64], R4 ;  /* 0x0000000408001986 */ /* 0x0011e4000c101d06 */
[----:B0-----:R-:W-:Y:S05]  /*06d0*/  @!P0 EXIT ;  /* 0x000000000000894d */ /* 0x001fea0003800000 */
[----:B------:R-:W1:Y:S01]  /*06e0*/  LDS.128 R12, [R11+0x800] ;  /* 0x000800000b0c7984 */ /* 0x000e620000000c00 */
[----:B0-----:R-:W-:-:S04]  /*06f0*/  IMAD R5, R0, 0x400, R10 ;  /* 0x0000040000057824 */ /* 0x001fc800078e020a */
[----:B------:R-:W-:-:S05]  /*0700*/  IMAD.WIDE R2, R5, 0x4, R2 ;  /* 0x0000000405027825 */ /* 0x000fca00078e0202 */
[----:B-1----:R-:W-:Y:S01]  /*0710*/  STG.E.128 desc[UR6][R2.64], R12 ;  /* 0x0000000c02007986 */ /* 0x002fe2000c101d06 */
[----:B------:R-:W-:Y:S05]  /*0720*/  EXIT ;  /* 0x000000000000794d */ /* 0x000fea0003800000 */
.L_x_0:
[----:B------:R-:W-:-:S00]  /*0730*/  BRA `(.L_x_0) ;  /* 0xfffffffc00fc7947 */ /* 0x000fc0000383ffff */
[----:B------:R-:W-:-:S00]  /*0740*/  NOP ;  /* 0x0000000000007918 */ /* 0x000fc00000000000 */
        /* <DEDUP_REMOVED lines=11> */
.L_x_1:


//--------------------- .nv.shared.triton_poi_fused_6 --------------------------
	.section	.nv.shared.triton_poi_fused_6,"aw",@nobits
	.sectionflags	@""
	.align	16
	.zero		1024


//--------------------- .nv.constant0.triton_poi_fused_6 --------------------------
	.section	.nv.constant0.triton_poi_fused_6,"a",@progbits
	.sectionflags	@""
	.align	4
.nv.constant0.triton_poi_fused_6:
	.zero		552
